	.headerflags	@"EF_CUDA_TEXMODE_UNIFIED EF_CUDA_64BIT_ADDRESS EF_CUDA_ACCELERATORS EF_CUDA_SM90 EF_CUDA_VIRTUAL_SM(EF_CUDA_SM90)"
	.elftype	@"ET_EXEC"


//--------------------- .nv.info                  --------------------------
	.section	.nv.info,"",@"SHT_CUDA_INFO"
	.align	4


	//----- nvinfo : EIATTR_REGCOUNT
	.align		4
        /*0000*/ 	.byte	0x04, 0x2f
        /*0002*/ 	.short	(.L_1 - .L_0)
	.align		4
.L_0:
        /*0004*/ 	.word	index@(triton_poi_fused_convolution_40)
        /*0008*/ 	.word	0x0000000a


	//----- nvinfo : EIATTR_MIN_STACK_SIZE
	.align		4
.L_1:
        /*000c*/ 	.byte	0x04, 0x12
        /*000e*/ 	.short	(.L_3 - .L_2)
	.align		4
.L_2:
        /*0010*/ 	.word	index@(triton_poi_fused_convolution_40)
        /*0014*/ 	.word	0x00000000


	//----- nvinfo : EIATTR_FRAME_SIZE
	.align		4
.L_3:
        /*0018*/ 	.byte	0x04, 0x11
        /*001a*/ 	.short	(.L_5 - .L_4)
	.align		4
.L_4:
        /*001c*/ 	.word	index@(triton_poi_fused_convolution_40)
        /*0020*/ 	.word	0x00000000


	//----- nvinfo : EIATTR_MIN_STACK_SIZE
	.align		4
.L_5:
        /*0024*/ 	.byte	0x04, 0x12
        /*0026*/ 	.short	(.L_7 - .L_6)
	.align		4
.L_6:
        /*0028*/ 	.word	index@(triton_poi_fused_convolution_40)
        /*002c*/ 	.word	0x00000000
.L_7:


//--------------------- .nv.info.triton_poi_fused_convolution_40 --------------------------
	.section	.nv.info.triton_poi_fused_convolution_40,"",@"SHT_CUDA_INFO"
	.sectionflags	@""
	.align	4


	//----- nvinfo : EIATTR_CUDA_API_VERSION
	.align		4
        /*0000*/ 	.byte	0x04, 0x37
        /*0002*/ 	.short	(.L_9 - .L_8)
.L_8:
        /*0004*/ 	.word	0x0000007c


	//----- nvinfo : EIATTR_KPARAM_INFO
	.align		4
.L_9:
        /*0008*/ 	.byte	0x04, 0x17
        /*000a*/ 	.short	(.L_11 - .L_10)
.L_10:
        /*000c*/ 	.word	0x00000000
        /*0010*/ 	.short	0x0002
        /*0012*/ 	.short	0x0010
        /*0014*/ 	.byte	0x00, 0xf0, 0x11, 0x00


	//----- nvinfo : EIATTR_KPARAM_INFO
	.align		4
.L_11:
        /*0018*/ 	.byte	0x04, 0x17
        /*001a*/ 	.short	(.L_13 - .L_12)
.L_12:
        /*001c*/ 	.word	0x00000000
        /*0020*/ 	.short	0x0001
        /*0022*/ 	.short	0x0008
        /*0024*/ 	.byte	0x00, 0xf4, 0x21, 0x00


	//----- nvinfo : EIATTR_KPARAM_INFO
	.align		4
.L_13:
        /*0028*/ 	.byte	0x04, 0x17
        /*002a*/ 	.short	(.L_15 - .L_14)
.L_14:
        /*002c*/ 	.word	0x00000000
        /*0030*/ 	.short	0x0000
        /*0032*/ 	.short	0x0000
        /*0034*/ 	.byte	0x00, 0xf4, 0x21, 0x00


	//----- nvinfo : EIATTR_SPARSE_MMA_MASK
	.align		4
.L_15:
        /*0038*/ 	.byte	0x03, 0x50
        /*003a*/ 	.short	0x0000


	//----- nvinfo : EIATTR_MAXREG_COUNT
	.align		4
        /*003c*/ 	.byte	0x03, 0x1b
        /*003e*/ 	.short	0x00ff


	//----- nvinfo : EIATTR_EXIT_INSTR_OFFSETS
	.align		4
        /*0040*/ 	.byte	0x04, 0x1c
        /*0042*/ 	.short	(.L_17 - .L_16)


	//   ....[0]....
.L_16:
        /*0044*/ 	.word	0x000000d0


	//----- nvinfo : EIATTR_REQNTID
	.align		4
.L_17:
        /*0048*/ 	.byte	0x04, 0x10
        /*004a*/ 	.short	(.L_19 - .L_18)
.L_18:
        /*004c*/ 	.word	0x00000080
        /*0050*/ 	.word	0x00000001
        /*0054*/ 	.word	0x00000001


	//----- nvinfo : EIATTR_CBANK_PARAM_SIZE
	.align		4
.L_19:
        /*0058*/ 	.byte	0x03, 0x19
        /*005a*/ 	.short	0x0014


	//----- nvinfo : EIATTR_PARAM_CBANK
	.align		4
        /*005c*/ 	.byte	0x04, 0x0a
        /*005e*/ 	.short	(.L_21 - .L_20)
	.align		4
.L_20:
        /*0060*/ 	.word	index@(.nv.constant0.triton_poi_fused_convolution_40)
        /*0064*/ 	.short	0x0210
        /*0066*/ 	.short	0x0014


	//----- nvinfo : EIATTR_SW_WAR
	.align		4
.L_21:
        /*0068*/ 	.byte	0x04, 0x36
        /*006a*/ 	.short	(.L_23 - .L_22)
.L_22:
        /*006c*/ 	.word	0x00000008
.L_23:


//--------------------- .nv.callgraph             --------------------------
	.section	.nv.callgraph,"",@"SHT_CUDA_CALLGRAPH"
	.align	4
	.sectionentsize	8
	.align		4
        /*0000*/ 	.word	0x00000000
	.align		4
        /*0004*/ 	.word	0xffffffff
	.align		4
        /*0008*/ 	.word	0x00000000
	.align		4
        /*000c*/ 	.word	0xfffffffe
	.align		4
        /*0010*/ 	.word	0x00000000
	.align		4
        /*0014*/ 	.word	0xfffffffd
	.align		4
        /*0018*/ 	.word	0x00000000
	.align		4
        /*001c*/ 	.word	0xfffffffc


//--------------------- .text.triton_poi_fused_convolution_40 --------------------------
	.section	.text.triton_poi_fused_convolution_40,"ax",@progbits
	.align	128
        .global         triton_poi_fused_convolution_40
        .type           triton_poi_fused_convolution_40,@function
        .size           triton_poi_fused_convolution_40,(.L_x_1 - triton_poi_fused_convolution_40)
        .other          triton_poi_fused_convolution_40,@"STO_CUDA_ENTRY STV_DEFAULT"
triton_poi_fused_convolution_40:
.text.triton_poi_fused_convolution_40:
[----:B------:R-:W-:Y:S01]  /*0000*/  LDC R1, c[0x0][0x28] ;  /* 0x00000a00ff017b82 */ /* 0x000fe20000000800 */
[----:B------:R-:W1:Y:S07]  /*0010*/  S2R R0, SR_TID.X ;  /* 0x0000000000007919 */ /* 0x000e6e0000002100 */
[----:B------:R-:W2:Y:S01]  /*0020*/  LDC.64 R2, c[0x0][0x210] ;  /* 0x00008400ff027b82 */ /* 0x000ea20000000a00 */
[----:B------:R-:W-:Y:S01]  /*0030*/  ULDC.64 UR4, c[0x0][0x208] ;  /* 0x0000820000047ab9 */ /* 0x000fe20000000a00 */
[----:B------:R-:W3:Y:S06]  /*0040*/  S2R R7, SR_CTAID.X ;  /* 0x0000000000077919 */ /* 0x000eec0000002500 */
[----:B------:R-:W4:Y:S01]  /*0050*/  LDC.64 R4, c[0x0][0x218] ;  /* 0x00008600ff047b82 */ /* 0x000f220000000a00 */
[----:B-1----:R-:W-:Y:S01]  /*0060*/  LOP3.LUT R0, R0, 0x7f, RZ, 0xc0, !PT ;  /* 0x0000007f00007812 */ /* 0x002fe200078ec0ff */
[----:B----4-:R-:W4:Y:S03]  /*0070*/  LDG.E R5, desc[UR4][R4.64] ;  /* 0x0000000404057981 */ /* 0x010f26000c1e1900 */
[----:B---3--:R-:W-:-:S05]  /*0080*/  LEA R7, R7, R0, 0x7 ;  /* 0x0000000007077211 */ /* 0x008fca00078e38ff */
[----:B--2---:R-:W-:-:S05]  /*0090*/  IMAD.WIDE R2, R7, 0x4, R2 ;  /* 0x0000000407027825 */ /* 0x004fca00078e0202 */
[----:B------:R-:W4:Y:S02]  /*00a0*/  LDG.E R0, desc[UR4][R2.64] ;  /* 0x0000000402007981 */ /* 0x000f24000c1e1900 */
[----:B----4-:R-:W-:-:S05]  /*00b0*/  FADD R7, R0, R5 ;  /* 0x0000000500077221 */ /* 0x010fca0000000000 */
[----:B------:R-:W-:Y:S01]  /*00c0*/  STG.E desc[UR4][R2.64], R7 ;  /* 0x0000000702007986 */ /* 0x000fe2000c101904 */
[----:B------:R-:W-:Y:S05]  /*00d0*/  EXIT ;  /* 0x000000000000794d */ /* 0x000fea0003800000 */
.L_x_0:
[----:B------:R-:W-:-:S00]  /*00e0*/  BRA `(.L_x_0) ;  /* 0xfffffffc00fc7947 */ /* 0x000fc0000383ffff */
[----:B------:R-:W-:-:S00]  /*00f0*/  NOP ;  /* 0x0000000000007918 */ /* 0x000fc00000000000 */
        /* <DEDUP_REMOVED lines=8> */
.L_x_1:


//--------------------- .nv.constant0.triton_poi_fused_convolution_40 --------------------------
	.section	.nv.constant0.triton_poi_fused_convolution_40,"a",@progbits
	.sectionflags	@""
	.align	4
.nv.constant0.triton_poi_fused_convolution_40:
	.zero		548
